//
// Generated by NVIDIA NVVM Compiler
//
// Compiler Build ID: CL-36424714
// Cuda compilation tools, release 13.0, V13.0.88
// Based on NVVM 20.0.0
//

.version 9.0
.target sm_100
.address_size 64

	// .globl	_Z6conv2dPdS_S_
// _ZZ6conv2dPdS_S_E11sharedInput has been demoted

.visible .entry _Z6conv2dPdS_S_(
	.param .u64 .ptr .align 1 _Z6conv2dPdS_S__param_0,
	.param .u64 .ptr .align 1 _Z6conv2dPdS_S__param_1,
	.param .u64 .ptr .align 1 _Z6conv2dPdS_S__param_2
)
{
	.reg .pred 	%p<20>;
	.reg .b16 	%rs<63>;
	.reg .b32 	%r<113>;
	.reg .b64 	%rd<31>;
	.reg .b64 	%fd<112>;
	// demoted variable
	.shared .align 8 .b8 _ZZ6conv2dPdS_S_E11sharedInput[7776];
	ld.param.u64 	%rd9, [_Z6conv2dPdS_S__param_0];
	ld.param.u64 	%rd7, [_Z6conv2dPdS_S__param_1];
	ld.param.u64 	%rd8, [_Z6conv2dPdS_S__param_2];
	cvta.to.global.u64 	%rd1, %rd9;
	mov.u32 	%r28, %ctaid.y;
	mov.u32 	%r1, %ntid.y;
	mul.lo.s32 	%r2, %r28, %r1;
	mov.u32 	%r3, %tid.y;
	add.s32 	%r4, %r2, %r3;
	mov.u32 	%r29, %ctaid.x;
	mov.u32 	%r5, %ntid.x;
	mul.lo.s32 	%r6, %r29, %r5;
	mov.u32 	%r7, %tid.x;
	add.s32 	%r8, %r6, %r7;
	mad.lo.s32 	%r112, %r3, %r5, %r7;
	mul.lo.s32 	%r10, %r5, %r1;
	setp.gt.u32 	%p6, %r112, 323;
	@%p6 bra 	$L__BB0_47;
	add.s32 	%r11, %r2, -1;
	add.s32 	%r12, %r6, -1;
	add.s32 	%r30, %r112, %r10;
	max.u32 	%r31, %r30, 324;
	setp.lt.u32 	%p7, %r30, 324;
	selp.u32 	%r32, 1, 0, %p7;
	add.s32 	%r33, %r30, %r32;
	sub.s32 	%r34, %r31, %r33;
	div.u32 	%r35, %r34, %r10;
	add.s32 	%r13, %r35, %r32;
	and.b32  	%r36, %r13, 3;
	setp.eq.s32 	%p8, %r36, 3;
	@%p8 bra 	$L__BB0_12;
	add.s32 	%r37, %r13, 1;
	and.b32  	%r38, %r37, 3;
	cvt.u16.u32 	%rs57, %r112;
	cvt.u16.u32 	%rs2, %r10;
	neg.s32 	%r110, %r38;
	mad.lo.s32 	%r39, %r1, %r38, %r3;
	mad.lo.s32 	%r112, %r5, %r39, %r7;
$L__BB0_3:
	.pragma "nounroll";
	mul.hi.u16 	%rs20, %rs57, -7281;
	shr.u16 	%rs21, %rs20, 4;
	mul.lo.s16 	%rs22, %rs21, 18;
	sub.s16 	%rs23, %rs57, %rs22;
	cvt.u32.u16 	%r40, %rs21;
	cvt.u32.u16 	%r41, %rs23;
	add.s32 	%r42, %r11, %r40;
	add.s32 	%r43, %r12, %r41;
	max.u32 	%r44, %r42, %r43;
	setp.lt.u32 	%p1, %r44, 1024;
	setp.gt.u32 	%p9, %r44, 1023;
	mul.wide.u16 	%r45, %rs21, 144;
	mov.u32 	%r46, _ZZ6conv2dPdS_S_E11sharedInput;
	add.s32 	%r47, %r46, %r45;
	mul.wide.u16 	%r48, %rs23, 8;
	add.s32 	%r17, %r47, %r48;
	shl.b32 	%r49, %r42, 10;
	add.s32 	%r50, %r49, %r43;
	mul.wide.u32 	%rd10, %r50, 8;
	add.s64 	%rd2, %rd1, %rd10;
	mov.f64 	%fd107, 0d0000000000000000;
	@%p9 bra 	$L__BB0_5;
	ld.global.f64 	%fd107, [%rd2];
$L__BB0_5:
	st.shared.f64 	[%r17], %fd107;
	@%p1 bra 	$L__BB0_7;
	mov.b64 	%rd11, 0;
	st.shared.u64 	[%r17+2592], %rd11;
	bra.uni 	$L__BB0_8;
$L__BB0_7:
	ld.global.f64 	%fd12, [%rd2+8388608];
	st.shared.f64 	[%r17+2592], %fd12;
$L__BB0_8:
	@%p1 bra 	$L__BB0_10;
	mov.b64 	%rd12, 0;
	st.shared.u64 	[%r17+5184], %rd12;
	bra.uni 	$L__BB0_11;
$L__BB0_10:
	ld.global.f64 	%fd13, [%rd2+16777216];
	st.shared.f64 	[%r17+5184], %fd13;
$L__BB0_11:
	add.s16 	%rs57, %rs57, %rs2;
	add.s32 	%r110, %r110, 1;
	setp.ne.s32 	%p10, %r110, 0;
	@%p10 bra 	$L__BB0_3;
$L__BB0_12:
	setp.lt.u32 	%p11, %r13, 3;
	@%p11 bra 	$L__BB0_47;
	shl.b32 	%r51, %r10, 1;
	add.s32 	%r52, %r112, %r51;
	cvt.u16.u32 	%rs5, %r52;
	cvt.u16.u32 	%rs25, %r10;
	shl.b16 	%rs6, %rs25, 2;
	mad.lo.s32 	%r53, %r10, 3, %r112;
	cvt.u16.u32 	%rs7, %r53;
	add.s32 	%r54, %r112, %r10;
	cvt.u16.u32 	%rs8, %r54;
	cvt.u16.u32 	%rs9, %r112;
	mov.b16 	%rs61, 0;
	mov.u32 	%r61, _ZZ6conv2dPdS_S_E11sharedInput;
	mov.u16 	%rs58, %rs9;
	mov.u16 	%rs59, %rs8;
	mov.u16 	%rs60, %rs7;
	mov.u16 	%rs62, %rs5;
$L__BB0_14:
	mul.hi.u16 	%rs26, %rs58, -7281;
	shr.u16 	%rs27, %rs26, 4;
	mul.lo.s16 	%rs28, %rs27, 18;
	sub.s16 	%rs29, %rs9, %rs28;
	add.s16 	%rs30, %rs9, %rs61;
	mul.hi.u16 	%rs31, %rs30, -7281;
	shr.u16 	%rs32, %rs31, 4;
	cvt.u32.u16 	%r55, %rs32;
	add.s16 	%rs33, %rs61, %rs29;
	cvt.u32.u16 	%r56, %rs33;
	add.s32 	%r57, %r11, %r55;
	add.s32 	%r58, %r12, %r56;
	max.u32 	%r59, %r57, %r58;
	setp.lt.u32 	%p2, %r59, 1024;
	setp.gt.u32 	%p12, %r59, 1023;
	mul.wide.u16 	%r60, %rs32, 144;
	add.s32 	%r62, %r61, %r60;
	mul.wide.u16 	%r63, %rs33, 8;
	add.s32 	%r21, %r62, %r63;
	shl.b32 	%r64, %r57, 10;
	add.s32 	%r65, %r64, %r58;
	mul.wide.u32 	%rd13, %r65, 8;
	add.s64 	%rd3, %rd1, %rd13;
	mov.f64 	%fd108, 0d0000000000000000;
	@%p12 bra 	$L__BB0_16;
	ld.global.f64 	%fd108, [%rd3];
$L__BB0_16:
	st.shared.f64 	[%r21], %fd108;
	@%p2 bra 	$L__BB0_18;
	mov.b64 	%rd14, 0;
	st.shared.u64 	[%r21+2592], %rd14;
	bra.uni 	$L__BB0_19;
$L__BB0_18:
	ld.global.f64 	%fd15, [%rd3+8388608];
	st.shared.f64 	[%r21+2592], %fd15;
$L__BB0_19:
	@%p2 bra 	$L__BB0_21;
	mov.b64 	%rd15, 0;
	st.shared.u64 	[%r21+5184], %rd15;
	bra.uni 	$L__BB0_22;
$L__BB0_21:
	ld.global.f64 	%fd16, [%rd3+16777216];
	st.shared.f64 	[%r21+5184], %fd16;
$L__BB0_22:
	add.s16 	%rs34, %rs8, %rs61;
	mul.hi.u16 	%rs35, %rs34, -7281;
	shr.u16 	%rs36, %rs35, 4;
	cvt.u32.u16 	%r66, %rs36;
	mul.hi.u16 	%rs37, %rs59, -7281;
	shr.u16 	%rs38, %rs37, 4;
	mul.lo.s16 	%rs39, %rs38, 18;
	sub.s16 	%rs40, %rs8, %rs39;
	add.s16 	%rs41, %rs61, %rs40;
	cvt.u32.u16 	%r67, %rs41;
	add.s32 	%r68, %r11, %r66;
	add.s32 	%r69, %r12, %r67;
	max.u32 	%r70, %r68, %r69;
	setp.lt.u32 	%p3, %r70, 1024;
	setp.gt.u32 	%p13, %r70, 1023;
	mul.wide.u16 	%r71, %rs36, 144;
	add.s32 	%r73, %r61, %r71;
	mul.wide.u16 	%r74, %rs41, 8;
	add.s32 	%r22, %r73, %r74;
	shl.b32 	%r75, %r68, 10;
	add.s32 	%r76, %r75, %r69;
	mul.wide.u32 	%rd16, %r76, 8;
	add.s64 	%rd4, %rd1, %rd16;
	mov.f64 	%fd109, 0d0000000000000000;
	@%p13 bra 	$L__BB0_24;
	ld.global.f64 	%fd109, [%rd4];
$L__BB0_24:
	st.shared.f64 	[%r22], %fd109;
	@%p3 bra 	$L__BB0_26;
	mov.b64 	%rd17, 0;
	st.shared.u64 	[%r22+2592], %rd17;
	bra.uni 	$L__BB0_27;
$L__BB0_26:
	ld.global.f64 	%fd18, [%rd4+8388608];
	st.shared.f64 	[%r22+2592], %fd18;
$L__BB0_27:
	@%p3 bra 	$L__BB0_29;
	mov.b64 	%rd18, 0;
	st.shared.u64 	[%r22+5184], %rd18;
	bra.uni 	$L__BB0_30;
$L__BB0_29:
	ld.global.f64 	%fd19, [%rd4+16777216];
	st.shared.f64 	[%r22+5184], %fd19;
$L__BB0_30:
	add.s32 	%r23, %r112, %r10;
	add.s16 	%rs42, %rs5, %rs61;
	mul.hi.u16 	%rs43, %rs42, -7281;
	shr.u16 	%rs44, %rs43, 4;
	cvt.u32.u16 	%r77, %rs44;
	mul.hi.u16 	%rs45, %rs62, -7281;
	shr.u16 	%rs46, %rs45, 4;
	mul.lo.s16 	%rs47, %rs46, 18;
	sub.s16 	%rs48, %rs62, %rs47;
	cvt.u32.u16 	%r78, %rs48;
	add.s32 	%r79, %r11, %r77;
	add.s32 	%r80, %r12, %r78;
	max.u32 	%r81, %r79, %r80;
	setp.lt.u32 	%p4, %r81, 1024;
	setp.gt.u32 	%p14, %r81, 1023;
	mul.wide.u16 	%r82, %rs44, 144;
	add.s32 	%r84, %r61, %r82;
	mul.wide.u16 	%r85, %rs48, 8;
	add.s32 	%r24, %r84, %r85;
	shl.b32 	%r86, %r79, 10;
	add.s32 	%r87, %r86, %r80;
	mul.wide.u32 	%rd19, %r87, 8;
	add.s64 	%rd5, %rd1, %rd19;
	mov.f64 	%fd110, 0d0000000000000000;
	@%p14 bra 	$L__BB0_32;
	ld.global.f64 	%fd110, [%rd5];
$L__BB0_32:
	st.shared.f64 	[%r24], %fd110;
	@%p4 bra 	$L__BB0_34;
	mov.b64 	%rd20, 0;
	st.shared.u64 	[%r24+2592], %rd20;
	bra.uni 	$L__BB0_35;
$L__BB0_34:
	ld.global.f64 	%fd21, [%rd5+8388608];
	st.shared.f64 	[%r24+2592], %fd21;
$L__BB0_35:
	@%p4 bra 	$L__BB0_37;
	mov.b64 	%rd21, 0;
	st.shared.u64 	[%r24+5184], %rd21;
	bra.uni 	$L__BB0_38;
$L__BB0_37:
	ld.global.f64 	%fd22, [%rd5+16777216];
	st.shared.f64 	[%r24+5184], %fd22;
$L__BB0_38:
	add.s32 	%r25, %r23, %r10;
	add.s16 	%rs49, %rs7, %rs61;
	mul.hi.u16 	%rs50, %rs49, -7281;
	shr.u16 	%rs51, %rs50, 4;
	cvt.u32.u16 	%r88, %rs51;
	mul.hi.u16 	%rs52, %rs60, -7281;
	shr.u16 	%rs53, %rs52, 4;
	mul.lo.s16 	%rs54, %rs53, 18;
	sub.s16 	%rs55, %rs7, %rs54;
	add.s16 	%rs56, %rs61, %rs55;
	cvt.u32.u16 	%r89, %rs56;
	add.s32 	%r90, %r11, %r88;
	add.s32 	%r91, %r12, %r89;
	max.u32 	%r92, %r90, %r91;
	setp.lt.u32 	%p5, %r92, 1024;
	setp.gt.u32 	%p15, %r92, 1023;
	mul.wide.u16 	%r93, %rs51, 144;
	add.s32 	%r95, %r61, %r93;
	mul.wide.u16 	%r96, %rs56, 8;
	add.s32 	%r26, %r95, %r96;
	shl.b32 	%r97, %r90, 10;
	add.s32 	%r98, %r97, %r91;
	mul.wide.u32 	%rd22, %r98, 8;
	add.s64 	%rd6, %rd1, %rd22;
	mov.f64 	%fd111, 0d0000000000000000;
	@%p15 bra 	$L__BB0_40;
	ld.global.f64 	%fd111, [%rd6];
$L__BB0_40:
	st.shared.f64 	[%r26], %fd111;
	@%p5 bra 	$L__BB0_42;
	mov.b64 	%rd23, 0;
	st.shared.u64 	[%r26+2592], %rd23;
	bra.uni 	$L__BB0_43;
$L__BB0_42:
	ld.global.f64 	%fd24, [%rd6+8388608];
	st.shared.f64 	[%r26+2592], %fd24;
$L__BB0_43:
	@%p5 bra 	$L__BB0_45;
	mov.b64 	%rd24, 0;
	st.shared.u64 	[%r26+5184], %rd24;
	bra.uni 	$L__BB0_46;
$L__BB0_45:
	ld.global.f64 	%fd25, [%rd6+16777216];
	st.shared.f64 	[%r26+5184], %fd25;
$L__BB0_46:
	add.s32 	%r99, %r25, %r10;
	add.s32 	%r112, %r99, %r10;
	add.s16 	%rs62, %rs62, %rs6;
	add.s16 	%rs61, %rs61, %rs6;
	add.s16 	%rs60, %rs60, %rs6;
	add.s16 	%rs59, %rs59, %rs6;
	add.s16 	%rs58, %rs58, %rs6;
	setp.lt.u32 	%p16, %r112, 324;
	@%p16 bra 	$L__BB0_14;
$L__BB0_47:
	bar.sync 	0;
	setp.gt.u32 	%p17, %r4, 1023;
	setp.gt.s32 	%p18, %r8, 1023;
	or.pred  	%p19, %p17, %p18;
	@%p19 bra 	$L__BB0_49;
	mov.u32 	%r100, %ctaid.z;
	mul.lo.s32 	%r101, %r100, 27;
	mov.u32 	%r102, _ZZ6conv2dPdS_S_E11sharedInput;
	mad.lo.s32 	%r103, %r3, 144, %r102;
	shl.b32 	%r104, %r7, 3;
	add.s32 	%r105, %r103, %r104;
	ld.shared.f64 	%fd26, [%r105];
	cvta.to.global.u64 	%rd25, %rd7;
	mul.wide.u32 	%rd26, %r101, 8;
	add.s64 	%rd27, %rd25, %rd26;
	ld.global.f64 	%fd27, [%rd27];
	fma.rn.f64 	%fd28, %fd26, %fd27, 0d0000000000000000;
	ld.shared.f64 	%fd29, [%r105+8];
	ld.global.f64 	%fd30, [%rd27+8];
	fma.rn.f64 	%fd31, %fd29, %fd30, %fd28;
	ld.shared.f64 	%fd32, [%r105+16];
	ld.global.f64 	%fd33, [%rd27+16];
	fma.rn.f64 	%fd34, %fd32, %fd33, %fd31;
	ld.shared.f64 	%fd35, [%r105+144];
	ld.global.f64 	%fd36, [%rd27+24];
	fma.rn.f64 	%fd37, %fd35, %fd36, %fd34;
	ld.shared.f64 	%fd38, [%r105+152];
	ld.global.f64 	%fd39, [%rd27+32];
	fma.rn.f64 	%fd40, %fd38, %fd39, %fd37;
	ld.shared.f64 	%fd41, [%r105+160];
	ld.global.f64 	%fd42, [%rd27+40];
	fma.rn.f64 	%fd43, %fd41, %fd42, %fd40;
	ld.shared.f64 	%fd44, [%r105+288];
	ld.global.f64 	%fd45, [%rd27+48];
	fma.rn.f64 	%fd46, %fd44, %fd45, %fd43;
	ld.shared.f64 	%fd47, [%r105+296];
	ld.global.f64 	%fd48, [%rd27+56];
	fma.rn.f64 	%fd49, %fd47, %fd48, %fd46;
	ld.shared.f64 	%fd50, [%r105+304];
	ld.global.f64 	%fd51, [%rd27+64];
	fma.rn.f64 	%fd52, %fd50, %fd51, %fd49;
	ld.shared.f64 	%fd53, [%r105+2592];
	ld.global.f64 	%fd54, [%rd27+72];
	fma.rn.f64 	%fd55, %fd53, %fd54, %fd52;
	ld.shared.f64 	%fd56, [%r105+2600];
	ld.global.f64 	%fd57, [%rd27+80];
	fma.rn.f64 	%fd58, %fd56, %fd57, %fd55;
	ld.shared.f64 	%fd59, [%r105+2608];
	ld.global.f64 	%fd60, [%rd27+88];
	fma.rn.f64 	%fd61, %fd59, %fd60, %fd58;
	ld.shared.f64 	%fd62, [%r105+2736];
	ld.global.f64 	%fd63, [%rd27+96];
	fma.rn.f64 	%fd64, %fd62, %fd63, %fd61;
	ld.shared.f64 	%fd65, [%r105+2744];
	ld.global.f64 	%fd66, [%rd27+104];
	fma.rn.f64 	%fd67, %fd65, %fd66, %fd64;
	ld.shared.f64 	%fd68, [%r105+2752];
	ld.global.f64 	%fd69, [%rd27+112];
	fma.rn.f64 	%fd70, %fd68, %fd69, %fd67;
	ld.shared.f64 	%fd71, [%r105+2880];
	ld.global.f64 	%fd72, [%rd27+120];
	fma.rn.f64 	%fd73, %fd71, %fd72, %fd70;
	ld.shared.f64 	%fd74, [%r105+2888];
	ld.global.f64 	%fd75, [%rd27+128];
	fma.rn.f64 	%fd76, %fd74, %fd75, %fd73;
	ld.shared.f64 	%fd77, [%r105+2896];
	ld.global.f64 	%fd78, [%rd27+136];
	fma.rn.f64 	%fd79, %fd77, %fd78, %fd76;
	ld.shared.f64 	%fd80, [%r105+5184];
	ld.global.f64 	%fd81, [%rd27+144];
	fma.rn.f64 	%fd82, %fd80, %fd81, %fd79;
	ld.shared.f64 	%fd83, [%r105+5192];
	ld.global.f64 	%fd84, [%rd27+152];
	fma.rn.f64 	%fd85, %fd83, %fd84, %fd82;
	ld.shared.f64 	%fd86, [%r105+5200];
	ld.global.f64 	%fd87, [%rd27+160];
	fma.rn.f64 	%fd88, %fd86, %fd87, %fd85;
	ld.shared.f64 	%fd89, [%r105+5328];
	ld.global.f64 	%fd90, [%rd27+168];
	fma.rn.f64 	%fd91, %fd89, %fd90, %fd88;
	ld.shared.f64 	%fd92, [%r105+5336];
	ld.global.f64 	%fd93, [%rd27+176];
	fma.rn.f64 	%fd94, %fd92, %fd93, %fd91;
	ld.shared.f64 	%fd95, [%r105+5344];
	ld.global.f64 	%fd96, [%rd27+184];
	fma.rn.f64 	%fd97, %fd95, %fd96, %fd94;
	ld.shared.f64 	%fd98, [%r105+5472];
	ld.global.f64 	%fd99, [%rd27+192];
	fma.rn.f64 	%fd100, %fd98, %fd99, %fd97;
	ld.shared.f64 	%fd101, [%r105+5480];
	ld.global.f64 	%fd102, [%rd27+200];
	fma.rn.f64 	%fd103, %fd101, %fd102, %fd100;
	ld.shared.f64 	%fd104, [%r105+5488];
	ld.global.f64 	%fd105, [%rd27+208];
	fma.rn.f64 	%fd106, %fd104, %fd105, %fd103;
	shl.b32 	%r106, %r100, 20;
	shl.b32 	%r107, %r4, 10;
	add.s32 	%r108, %r8, %r106;
	add.s32 	%r109, %r108, %r107;
	cvta.to.global.u64 	%rd28, %rd8;
	mul.wide.s32 	%rd29, %r109, 8;
	add.s64 	%rd30, %rd28, %rd29;
	st.global.f64 	[%rd30], %fd106;
$L__BB0_49:
	ret;

}


// ===== COMPILED SASS (sm_100) =====

	.target	sm_100

	.elftype	@"ET_EXEC"


//--------------------- .note.nv.tkinfo           --------------------------
	.section	.note.nv.tkinfo,"",@"SHT_NOTE"
	.sectionflags	@"SHF_NOTE_NV_TKINFO"
	.tkinfo
        /*0018*/ 	.word	0x00000002
        /*0030*/ 	.string	""
        /*0030*/ 	.string	"ptxas"
        /*0030*/ 	.string	"Cuda compilation tools, release 13.0, V13.0.88"
        /*0030*/ 	.string	"Build cuda_13.0.r13.0/compiler.36424714_0"
        /*0030*/ 	.string	"-arch sm_100 -m 64 "



//--------------------- .note.nv.cuinfo           --------------------------
	.section	.note.nv.cuinfo,"",@"SHT_NOTE"
	.sectionflags	@"SHF_NOTE_NV_CUINFO"
        /*0018*/ 	.short	0x0002
        /*001a*/ 	.short	0x0064
        /*001c*/ 	.short	0x0082
	.zero		2


//--------------------- .nv.info                  --------------------------
	.section	.nv.info,"",@"SHT_CUDA_INFO"
	.align	4


	//----- nvinfo : EIATTR_REGCOUNT
	.align		4
        /*0000*/ 	.byte	0x04, 0x2f
        /*0002*/ 	.short	(.L_1 - .L_0)
	.align		4
.L_0:
        /*0004*/ 	.word	index@(_Z6conv2dPdS_S_)
        /*0008*/ 	.word	0x00000020


	//----- nvinfo : EIATTR_FRAME_SIZE
	.align		4
.L_1:
        /*000c*/ 	.byte	0x04, 0x11
        /*000e*/ 	.short	(.L_3 - .L_2)
	.align		4
.L_2:
        /*0010*/ 	.word	index@(_Z6conv2dPdS_S_)
        /*0014*/ 	.word	0x00000000


	//----- nvinfo : EIATTR_MIN_STACK_SIZE
	.align		4
.L_3:
        /*0018*/ 	.byte	0x04, 0x12
        /*001a*/ 	.short	(.L_5 - .L_4)
	.align		4
.L_4:
        /*001c*/ 	.word	index@(_Z6conv2dPdS_S_)
        /*0020*/ 	.word	0x00000000
.L_5:


//--------------------- .nv.compat                --------------------------
	.section	.nv.compat,"",@"SHT_CUDA_COMPAT_INFO"
	.align	4
        /*0000*/ 	.byte	0x02, 0x09, 0x00, 0x00, 0x02, 0x02, 0x01, 0x00, 0x02, 0x05, 0x05, 0x00, 0x03, 0x07, 0x01, 0x01
        /*0010*/ 	.byte	0x02, 0x03, 0x00, 0x00, 0x02, 0x06, 0x01, 0x00, 0x04, 0x0b, 0x08, 0x00, 0x01, 0x00, 0x00, 0x00
        /*0020*/ 	.byte	0x00, 0x00, 0x00, 0x00


//--------------------- .nv.info._Z6conv2dPdS_S_  --------------------------
	.section	.nv.info._Z6conv2dPdS_S_,"",@"SHT_CUDA_INFO"
	.sectionflags	@""
	.align	4


	//----- nvinfo : EIATTR_CUDA_API_VERSION
	.align		4
        /*0000*/ 	.byte	0x04, 0x37
        /*0002*/ 	.short	(.L_7 - .L_6)
.L_6:
        /*0004*/ 	.word	0x00000082


	//----- nvinfo : EIATTR_KPARAM_INFO
	.align		4
.L_7:
        /*0008*/ 	.byte	0x04, 0x17
        /*000a*/ 	.short	(.L_9 - .L_8)
.L_8:
        /*000c*/ 	.word	0x00000000
        /*0010*/ 	.short	0x0002
        /*0012*/ 	.short	0x0010
        /*0014*/ 	.byte	0x00, 0xf5, 0x21, 0x00


	//----- nvinfo : EIATTR_KPARAM_INFO
	.align		4
.L_9:
        /*0018*/ 	.byte	0x04, 0x17
        /*001a*/ 	.short	(.L_11 - .L_10)
.L_10:
        /*001c*/ 	.word	0x00000000
        /*0020*/ 	.short	0x0001
        /*0022*/ 	.short	0x0008
        /*0024*/ 	.byte	0x00, 0xf5, 0x21, 0x00


	//----- nvinfo : EIATTR_KPARAM_INFO
	.align		4
.L_11:
        /*0028*/ 	.byte	0x04, 0x17
        /*002a*/ 	.short	(.L_13 - .L_12)
.L_12:
        /*002c*/ 	.word	0x00000000
        /*0030*/ 	.short	0x0000
        /*0032*/ 	.short	0x0000
        /*0034*/ 	.byte	0x00, 0xf5, 0x21, 0x00


	//----- nvinfo : EIATTR_SPARSE_MMA_MASK
	.align		4
.L_13:
        /*0038*/ 	.byte	0x03, 0x50
        /*003a*/ 	.short	0x0000


	//----- nvinfo : EIATTR_MAXREG_COUNT
	.align		4
        /*003c*/ 	.byte	0x03, 0x1b
        /*003e*/ 	.short	0x00ff


	//----- nvinfo : EIATTR_NUM_BARRIERS
	.align		4
        /*0040*/ 	.byte	0x02, 0x4c
        /*0042*/ 	.byte	0x01
	.zero		1


	//----- nvinfo : EIATTR_MERCURY_ISA_VERSION
	.align		4
        /*0044*/ 	.byte	0x03, 0x5f
        /*0046*/ 	.short	0x0101


	//----- nvinfo : EIATTR_VRC_CTA_INIT_COUNT
	.align		4
        /*0048*/ 	.byte	0x02, 0x4a
	.zero		1
	.zero		1


	//----- nvinfo : EIATTR_EXIT_INSTR_OFFSETS
	.align		4
        /*004c*/ 	.byte	0x04, 0x1c
        /*004e*/ 	.short	(.L_15 - .L_14)


	//   ....[0]....
.L_14:
        /*0050*/ 	.word	0x00001060


	//   ....[1]....
        /*0054*/ 	.word	0x00001660


	//----- nvinfo : EIATTR_CRS_STACK_SIZE
	.align		4
.L_15:
        /*0058*/ 	.byte	0x04, 0x1e
        /*005a*/ 	.short	(.L_17 - .L_16)
.L_16:
        /*005c*/ 	.word	0x00000000


	//----- nvinfo : EIATTR_CBANK_PARAM_SIZE
	.align		4
.L_17:
        /*0060*/ 	.byte	0x03, 0x19
        /*0062*/ 	.short	0x0018


	//----- nvinfo : EIATTR_PARAM_CBANK
	.align		4
        /*0064*/ 	.byte	0x04, 0x0a
        /*0066*/ 	.short	(.L_19 - .L_18)
	.align		4
.L_18:
        /*0068*/ 	.word	index@(.nv.constant0._Z6conv2dPdS_S_)
        /*006c*/ 	.short	0x0380
        /*006e*/ 	.short	0x0018


	//----- nvinfo : EIATTR_SW_WAR
	.align		4
.L_19:
        /*0070*/ 	.byte	0x04, 0x36
        /*0072*/ 	.short	(.L_21 - .L_20)
.L_20:
        /*0074*/ 	.word	0x00000008
.L_21:


//--------------------- .nv.callgraph             --------------------------
	.section	.nv.callgraph,"",@"SHT_CUDA_CALLGRAPH"
	.align	4
	.sectionentsize	8
	.align		4
        /*0000*/ 	.word	0x00000000
	.align		4
        /*0004*/ 	.word	0xffffffff
	.align		4
        /*0008*/ 	.word	0x00000000
	.align		4
        /*000c*/ 	.word	0xfffffffe
	.align		4
        /*0010*/ 	.word	0x00000000
	.align		4
        /*0014*/ 	.word	0xfffffffd
	.align		4
        /*0018*/ 	.word	0x00000000
	.align		4
        /*001c*/ 	.word	0xfffffffc


//--------------------- .text._Z6conv2dPdS_S_     --------------------------
	.section	.text._Z6conv2dPdS_S_,"ax",@progbits
	.align	128
        .global         _Z6conv2dPdS_S_
        .type           _Z6conv2dPdS_S_,@function
        .size           _Z6conv2dPdS_S_,(.L_x_7 - _Z6conv2dPdS_S_)
        .other          _Z6conv2dPdS_S_,@"STO_CUDA_ENTRY STV_DEFAULT"
_Z6conv2dPdS_S_:
.text._Z6conv2dPdS_S_:
[----:B------:R-:W-:Y:S01]  /*0000*/  LDC R1, c[0x0][0x37c] ;  /* 0x0000df00ff017b82 */ /* 0x000fe20000000800 */
[----:B------:R-:W0:Y:S07]  /*0010*/  S2R R0, SR_TID.Y ;  /* 0x0000000000007919 */ /* 0x000e2e0000002200 */
[----:B------:R-:W1:Y:S01]  /*0020*/  LDC R9, c[0x0][0x364] ;  /* 0x0000d900ff097b82 */ /* 0x000e620000000800 */
[----:B------:R-:W2:Y:S01]  /*0030*/  LDCU.64 UR4, c[0x0][0x358] ;  /* 0x00006b00ff0477ac */ /* 0x000ea20008000a00 */
[----:B------:R-:W-:Y:S01]  /*0040*/  BSSY.RECONVERGENT B0, `(.L_x_0) ;  /* 0x00000fe000007945 */ /* 0x000fe20003800200 */
[----:B------:R-:W0:Y:S05]  /*0050*/  S2R R3, SR_TID.X ;  /* 0x0000000000037919 */ /* 0x000e2a0000002100 */
[----:B------:R-:W0:Y:S08]  /*0060*/  LDC R12, c[0x0][0x360] ;  /* 0x0000d800ff0c7b82 */ /* 0x000e300000000800 */
[----:B------:R-:W1:Y:S08]  /*0070*/  S2UR UR6, SR_CTAID.Y ;  /* 0x00000000000679c3 */ /* 0x000e700000002600 */
[----:B------:R-:W3:Y:S01]  /*0080*/  S2UR UR7, SR_CTAID.X ;  /* 0x00000000000779c3 */ /* 0x000ee20000002500 */
[----:B0-----:R-:W-:-:S05]  /*0090*/  IMAD R28, R0, R12, R3 ;  /* 0x0000000c001c7224 */ /* 0x001fca00078e0203 */
[----:B------:R-:W-:Y:S01]  /*00a0*/  ISETP.GT.U32.AND P0, PT, R28, 0x143, PT ;  /* 0x000001431c00780c */ /* 0x000fe20003f04070 */
[----:B-1----:R-:W-:-:S04]  /*00b0*/  IMAD R11, R9, UR6, RZ ;  /* 0x00000006090b7c24 */ /* 0x002fc8000f8e02ff */
[----:B------:R-:W-:Y:S02]  /*00c0*/  IMAD.IADD R2, R11, 0x1, R0 ;  /* 0x000000010b027824 */ /* 0x000fe400078e0200 */
[----:B---3--:R-:W-:-:S04]  /*00d0*/  IMAD R8, R12, UR7, RZ ;  /* 0x000000070c087c24 */ /* 0x008fc8000f8e02ff */
[----:B------:R-:W-:Y:S02]  /*00e0*/  IMAD.IADD R4, R8, 0x1, R3 ;  /* 0x0000000108047824 */ /* 0x000fe400078e0203 */
[----:B--2---:R-:W-:Y:S05]  /*00f0*/  @P0 BRA `(.L_x_1) ;  /* 0x0000000c00c80947 */ /* 0x004fea0003800000 */
[----:B------:R-:W-:Y:S01]  /*0100*/  IMAD R5, R9, R12, RZ ;  /* 0x0000000c09057224 */ /* 0x000fe200078e02ff */
[----:B------:R-:W-:Y:S01]  /*0110*/  BSSY.RECONVERGENT B1, `(.L_x_2) ;  /* 0x000004d000017945 */ /* 0x000fe20003800200 */
[----:B------:R-:W-:Y:S02]  /*0120*/  VIADD R8, R8, 0xffffffff ;  /* 0xffffffff08087836 */ /* 0x000fe40000000000 */
[----:B------:R-:W0:Y:S01]  /*0130*/  I2F.U32.RP R15, R5 ;  /* 0x00000005000f7306 */ /* 0x000e220000209000 */
[C---:B------:R-:W-:Y:S01]  /*0140*/  IMAD.IADD R10, R5.reuse, 0x1, R28 ;  /* 0x00000001050a7824 */ /* 0x040fe200078e021c */
[----:B------:R-:W-:Y:S01]  /*0150*/  ISETP.NE.U32.AND P2, PT, R5, RZ, PT ;  /* 0x000000ff0500720c */ /* 0x000fe20003f45070 */
[----:B------:R-:W-:-:S03]  /*0160*/  IMAD.MOV R17, RZ, RZ, -R5 ;  /* 0x000000ffff117224 */ /* 0x000fc600078e0a05 */
[C---:B------:R-:W-:Y:S02]  /*0170*/  ISETP.GE.U32.AND P0, PT, R10.reuse, 0x144, PT ;  /* 0x000001440a00780c */ /* 0x040fe40003f06070 */
[----:B------:R-:W-:Y:S02]  /*0180*/  VIMNMX.U32 R13, PT, PT, R10, 0x144, !PT ;  /* 0x000001440a0d7848 */ /* 0x000fe40007fe0000 */
[----:B------:R-:W-:-:S04]  /*0190*/  SEL R14, RZ, 0x1, P0 ;  /* 0x00000001ff0e7807 */ /* 0x000fc80000000000 */
[----:B------:R-:W-:Y:S01]  /*01a0*/  IADD3 R10, PT, PT, R13, -R10, -R14 ;  /* 0x8000000a0d0a7210 */ /* 0x000fe20007ffe80e */
[----:B0-----:R-:W0:Y:S02]  /*01b0*/  MUFU.RCP R15, R15 ;  /* 0x0000000f000f7308 */ /* 0x001e240000001000 */
[----:B0-----:R-:W-:-:S06]  /*01c0*/  VIADD R6, R15, 0xffffffe ;  /* 0x0ffffffe0f067836 */ /* 0x001fcc0000000000 */
[----:B------:R0:W1:Y:S02]  /*01d0*/  F2I.FTZ.U32.TRUNC.NTZ R7, R6 ;  /* 0x0000000600077305 */ /* 0x000064000021f000 */
[----:B0-----:R-:W-:Y:S02]  /*01e0*/  IMAD.MOV.U32 R6, RZ, RZ, RZ ;  /* 0x000000ffff067224 */ /* 0x001fe400078e00ff */
[----:B-1----:R-:W-:-:S04]  /*01f0*/  IMAD R17, R17, R7, RZ ;  /* 0x0000000711117224 */ /* 0x002fc800078e02ff */
[----:B------:R-:W-:-:S06]  /*0200*/  IMAD.HI.U32 R7, R7, R17, R6 ;  /* 0x0000001107077227 */ /* 0x000fcc00078e0006 */
[----:B------:R-:W-:-:S04]  /*0210*/  IMAD.HI.U32 R7, R7, R10, RZ ;  /* 0x0000000a07077227 */ /* 0x000fc800078e00ff */
[----:B------:R-:W-:-:S04]  /*0220*/  IMAD.MOV R6, RZ, RZ, -R7 ;  /* 0x000000ffff067224 */ /* 0x000fc800078e0a07 */
[----:B------:R-:W-:-:S05]  /*0230*/  IMAD R10, R5, R6, R10 ;  /* 0x00000006050a7224 */ /* 0x000fca00078e020a */
[----:B------:R-:W-:-:S13]  /*0240*/  ISETP.GE.U32.AND P0, PT, R10, R5, PT ;  /* 0x000000050a00720c */ /* 0x000fda0003f06070 */
[----:B------:R-:W-:Y:S02]  /*0250*/  @P0 IMAD.IADD R10, R10, 0x1, -R5 ;  /* 0x000000010a0a0824 */ /* 0x000fe400078e0a05 */
[----:B------:R-:W-:-:S03]  /*0260*/  @P0 VIADD R7, R7, 0x1 ;  /* 0x0000000107070836 */ /* 0x000fc60000000000 */
[----:B------:R-:W-:-:S13]  /*0270*/  ISETP.GE.U32.AND P1, PT, R10, R5, PT ;  /* 0x000000050a00720c */ /* 0x000fda0003f26070 */
[----:B------:R-:W-:Y:S01]  /*0280*/  @P1 VIADD R7, R7, 0x1 ;  /* 0x0000000107071836 */ /* 0x000fe20000000000 */
[----:B------:R-:W-:-:S05]  /*0290*/  @!P2 LOP3.LUT R7, RZ, R5, RZ, 0x33, !PT ;  /* 0x00000005ff07a212 */ /* 0x000fca00078e33ff */
[----:B------:R-:W-:-:S05]  /*02a0*/  IMAD.IADD R6, R14, 0x1, R7 ;  /* 0x000000010e067824 */ /* 0x000fca00078e0207 */
[C---:B------:R-:W-:Y:S02]  /*02b0*/  LOP3.LUT R7, R6.reuse, 0x3, RZ, 0xc0, !PT ;  /* 0x0000000306077812 */ /* 0x040fe400078ec0ff */
[----:B------:R-:W-:Y:S02]  /*02c0*/  ISETP.GE.U32.AND P0, PT, R6, 0x3, PT ;  /* 0x000000030600780c */ /* 0x000fe40003f06070 */
[----:B------:R-:W-:Y:S02]  /*02d0*/  ISETP.NE.AND P1, PT, R7, 0x3, PT ;  /* 0x000000030700780c */ /* 0x000fe40003f25270 */
[----:B------:R-:W-:-:S11]  /*02e0*/  IADD3 R7, PT, PT, R11, -0x1, RZ ;  /* 0xffffffff0b077810 */ /* 0x000fd60007ffe0ff */
[----:B------:R-:W-:Y:S05]  /*02f0*/  @!P1 BRA `(.L_x_3) ;  /* 0x0000000000b89947 */ /* 0x000fea0003800000 */
[----:B------:R-:W0:Y:S01]  /*0300*/  S2R R15, SR_CgaCtaId ;  /* 0x00000000000f7919 */ /* 0x000e220000008800 */
[----:B------:R-:W1:Y:S01]  /*0310*/  LDC.64 R10, c[0x0][0x380] ;  /* 0x0000e000ff0a7b82 */ /* 0x000e620000000a00 */
[----:B------:R-:W-:Y:S01]  /*0320*/  VIADD R6, R6, 0x1 ;  /* 0x0000000106067836 */ /* 0x000fe20000000000 */
[----:B------:R-:W-:-:S04]  /*0330*/  PRMT R20, R28, 0x7610, R20 ;  /* 0x000076101c147816 */ /* 0x000fc80000000014 */
[----:B------:R-:W-:Y:S02]  /*0340*/  LOP3.LUT R13, R6, 0x3, RZ, 0xc0, !PT ;  /* 0x00000003060d7812 */ /* 0x000fe400078ec0ff */
[----:B------:R-:W-:-:S03]  /*0350*/  MOV R6, 0x400 ;  /* 0x0000040000067802 */ /* 0x000fc60000000f00 */
[----:B------:R-:W-:-:S04]  /*0360*/  IMAD R9, R13, R9, R0 ;  /* 0x000000090d097224 */ /* 0x000fc800078e0200 */
[----:B------:R-:W-:Y:S02]  /*0370*/  IMAD R12, R9, R12, R3 ;  /* 0x0000000c090c7224 */ /* 0x000fe400078e0203 */
[----:B------:R-:W-:Y:S02]  /*0380*/  IMAD.MOV R9, RZ, RZ, -R13 ;  /* 0x000000ffff097224 */ /* 0x000fe400078e0a0d */
[----:B------:R-:W-:Y:S01]  /*0390*/  IMAD.MOV.U32 R28, RZ, RZ, R12 ;  /* 0x000000ffff1c7224 */ /* 0x000fe200078e000c */
[----:B0-----:R-:W-:-:S07]  /*03a0*/  LEA R6, R15, R6, 0x18 ;  /* 0x000000060f067211 */ /* 0x001fce00078ec0ff */
.L_x_4:
[----:B0-----:R-:W-:-:S05]  /*03b0*/  LOP3.LUT R12, R20, 0xffff, RZ, 0xc0, !PT ;  /* 0x0000ffff140c7812 */ /* 0x001fca00078ec0ff */
[----:B------:R-:W-:-:S05]  /*03c0*/  IMAD R12, R12, 0xe38f, RZ ;  /* 0x0000e38f0c0c7824 */ /* 0x000fca00078e02ff */
[----:B------:R-:W-:-:S04]  /*03d0*/  SHF.R.U32.HI R21, RZ, 0x14, R12 ;  /* 0x00000014ff157819 */ /* 0x000fc8000001160c */
[----:B------:R-:W-:-:S05]  /*03e0*/  PRMT R12, R21, 0x9910, RZ ;  /* 0x00009910150c7816 */ /* 0x000fca00000000ff */
[----:B------:R-:W-:-:S04]  /*03f0*/  IMAD R12, R12, 0x12, RZ ;  /* 0x000000120c0c7824 */ /* 0x000fc800078e02ff */
[----:B------:R-:W-:-:S05]  /*0400*/  IMAD.MOV R12, RZ, RZ, -R12 ;  /* 0x000000ffff0c7224 */ /* 0x000fca00078e0a0c */
[----:B------:R-:W-:Y:S01]  /*0410*/  PRMT R23, R12, 0x7710, RZ ;  /* 0x000077100c177816 */ /* 0x000fe200000000ff */
[----:B------:R-:W-:-:S04]  /*0420*/  IMAD.IADD R12, R7, 0x1, R21 ;  /* 0x00000001070c7824 */ /* 0x000fc800078e0215 */
[----:B------:R-:W-:-:S05]  /*0430*/  IMAD.IADD R23, R23, 0x1, R20 ;  /* 0x0000000117177824 */ /* 0x000fca00078e0214 */
[----:B------:R-:W-:-:S05]  /*0440*/  LOP3.LUT R23, R23, 0xffff, RZ, 0xc0, !PT ;  /* 0x0000ffff17177812 */ /* 0x000fca00078ec0ff */
[----:B------:R-:W-:-:S04]  /*0450*/  IMAD.IADD R13, R8, 0x1, R23 ;  /* 0x00000001080d7824 */ /* 0x000fc800078e0217 */
[C---:B------:R-:W-:Y:S01]  /*0460*/  IMAD R17, R12.reuse, 0x400, R13 ;  /* 0x000004000c117824 */ /* 0x040fe200078e020d */
[----:B------:R-:W-:Y:S02]  /*0470*/  VIMNMX.U32 R14, PT, PT, R12, R13, !PT ;  /* 0x0000000d0c0e7248 */ /* 0x000fe40007fe0000 */
[----:B------:R-:W-:Y:S01]  /*0480*/  CS2R R12, SRZ ;  /* 0x00000000000c7805 */ /* 0x000fe2000001ff00 */
[----:B-1----:R-:W-:Y:S01]  /*0490*/  IMAD.WIDE.U32 R16, R17, 0x8, R10 ;  /* 0x0000000811107825 */ /* 0x002fe200078e000a */
[C---:B------:R-:W-:Y:S02]  /*04a0*/  ISETP.GE.U32.AND P3, PT, R14.reuse, 0x400, PT ;  /* 0x000004000e00780c */ /* 0x040fe40003f66070 */
[----:B------:R-:W-:-:S11]  /*04b0*/  ISETP.GT.U32.AND P1, PT, R14, 0x3ff, PT ;  /* 0x000003ff0e00780c */ /* 0x000fd60003f24070 */
[C---:B------:R-:W-:Y:S02]  /*04c0*/  @!P3 IADD3 R14, P4, PT, R16.reuse, 0x1000000, RZ ;  /* 0x01000000100eb810 */ /* 0x040fe40007f9e0ff */
[----:B------:R-:W-:Y:S01]  /*04d0*/  @!P3 IADD3 R18, P2, PT, R16, 0x1000000, RZ ;  /* 0x010000001012b810 */ /* 0x000fe20007f5e0ff */
[----:B------:R-:W2:Y:S02]  /*04e0*/  @!P1 LDG.E.64 R12, desc[UR4][R16.64] ;  /* 0x00000004100c9981 */ /* 0x000ea4000c1e1b00 */
[----:B------:R-:W-:Y:S01]  /*04f0*/  @!P3 IMAD.X R15, RZ, RZ, R17, P4 ;  /* 0x000000ffff0fb224 */ /* 0x000fe200020e0611 */
[----:B------:R-:W-:-:S05]  /*0500*/  @!P3 IADD3.X R19, PT, PT, RZ, R17, RZ, P2, !PT ;  /* 0x00000011ff13b210 */ /* 0x000fca00017fe4ff */
[----:B------:R-:W3:Y:S04]  /*0510*/  @!P3 LDG.E.64 R14, desc[UR4][R14.64] ;  /* 0x000000040e0eb981 */ /* 0x000ee8000c1e1b00 */
[----:B------:R-:W4:Y:S01]  /*0520*/  @!P3 LDG.E.64 R18, desc[UR4][R18.64+-0x800000] ;  /* 0x800000041212b981 */ /* 0x000f22000c1e1b00 */
[----:B------:R-:W-:-:S04]  /*0530*/  IMAD R22, R21, 0x90, R6 ;  /* 0x0000009015167824 */ /* 0x000fc800078e0206 */
[----:B------:R-:W-:Y:S02]  /*0540*/  IMAD R23, R23, 0x8, R22 ;  /* 0x0000000817177824 */ /* 0x000fe400078e0216 */
[----:B------:R-:W-:-:S03]  /*0550*/  VIADD R9, R9, 0x1 ;  /* 0x0000000109097836 */ /* 0x000fc60000000000 */
[----:B------:R0:W-:Y:S04]  /*0560*/  @P3 STS.64 [R23+0xa20], RZ ;  /* 0x000a20ff17003388 */ /* 0x0001e80000000a00 */
[----:B------:R0:W-:Y:S01]  /*0570*/  @P3 STS.64 [R23+0x1440], RZ ;  /* 0x001440ff17003388 */ /* 0x0001e20000000a00 */
[----:B------:R-:W-:Y:S01]  /*0580*/  ISETP.NE.AND P1, PT, R9, RZ, PT ;  /* 0x000000ff0900720c */ /* 0x000fe20003f25270 */
[----:B------:R-:W-:Y:S02]  /*0590*/  IMAD.IADD R20, R5, 0x1, R20 ;  /* 0x0000000105147824 */ /* 0x000fe400078e0214 */
[----:B--2---:R0:W-:Y:S04]  /*05a0*/  STS.64 [R23], R12 ;  /* 0x0000000c17007388 */ /* 0x0041e80000000a00 */
[----:B---3--:R0:W-:Y:S04]  /*05b0*/  @!P3 STS.64 [R23+0x1440], R14 ;  /* 0x0014400e1700b388 */ /* 0x0081e80000000a00 */
[----:B----4-:R0:W-:Y:S02]  /*05c0*/  @!P3 STS.64 [R23+0xa20], R18 ;  /* 0x000a20121700b388 */ /* 0x0101e40000000a00 */
[----:B------:R-:W-:Y:S05]  /*05d0*/  @P1 BRA `(.L_x_4) ;  /* 0xfffffffc00741947 */ /* 0x000fea000383ffff */
.L_x_3:
[----:B------:R-:W-:Y:S05]  /*05e0*/  BSYNC.RECONVERGENT B1 ;  /* 0x0000000000017941 */ /* 0x000fea0003800200 */
.L_x_2:
[----:B------:R-:W-:Y:S05]  /*05f0*/  @!P0 BRA `(.L_x_1) ;  /* 0x0000000800888947 */ /* 0x000fea0003800000 */
[----:B------:R-:W1:Y:S01]  /*0600*/  S2R R6, SR_CgaCtaId ;  /* 0x0000000000067919 */ /* 0x000e620000008800 */
[----:B------:R-:W-:Y:S01]  /*0610*/  MOV R11, 0x400 ;  /* 0x00000400000b7802 */ /* 0x000fe20000000f00 */
[C-C-:B------:R-:W-:Y:S01]  /*0620*/  IMAD R9, R5.reuse, 0x2, R28.reuse ;  /* 0x0000000205097824 */ /* 0x140fe200078e021c */
[C---:B------:R-:W-:Y:S01]  /*0630*/  PRMT R21, R28.reuse, 0x7610, R21 ;  /* 0x000076101c157816 */ /* 0x040fe20000000015 */
[C-C-:B------:R-:W-:Y:S01]  /*0640*/  IMAD R10, R5.reuse, 0x3, R28.reuse ;  /* 0x00000003050a7824 */ /* 0x140fe200078e021c */
[----:B0-----:R-:W-:Y:S01]  /*0650*/  PRMT R23, RZ, 0x7610, R23 ;  /* 0x00007610ff177816 */ /* 0x001fe20000000017 */
[----:B------:R-:W-:Y:S01]  /*0660*/  IMAD.IADD R20, R5, 0x1, R28 ;  /* 0x0000000105147824 */ /* 0x000fe200078e021c */
[----:B------:R-:W-:Y:S02]  /*0670*/  PRMT R26, R28, 0x7610, R26 ;  /* 0x000076101c1a7816 */ /* 0x000fe4000000001a */
[----:B------:R-:W-:Y:S02]  /*0680*/  PRMT R24, R9, 0x7610, R24 ;  /* 0x0000761009187816 */ /* 0x000fe40000000018 */
[----:B------:R-:W-:-:S02]  /*0690*/  PRMT R22, R20, 0x7610, R22 ;  /* 0x0000761014167816 */ /* 0x000fc40000000016 */
[----:B-1----:R-:W-:Y:S02]  /*06a0*/  LEA R11, R6, R11, 0x18 ;  /* 0x0000000b060b7211 */ /* 0x002fe400078ec0ff */
[----:B------:R-:W-:-:S07]  /*06b0*/  PRMT R6, R10, 0x7610, R6 ;  /* 0x000076100a067816 */ /* 0x000fce0000000006 */
.L_x_5:
[----:B------:R-:W-:Y:S01]  /*06c0*/  LOP3.LUT R12, R26, 0xffff, RZ, 0xc0, !PT ;  /* 0x0000ffff1a0c7812 */ /* 0x000fe200078ec0ff */
[----:B------:R-:W-:Y:S01]  /*06d0*/  IMAD.IADD R13, R21, 0x1, R23 ;  /* 0x00000001150d7824 */ /* 0x000fe200078e0217 */
[----:B-1----:R-:W0:Y:S03]  /*06e0*/  LDC.64 R14, c[0x0][0x380] ;  /* 0x0000e000ff0e7b82 */ /* 0x002e260000000a00 */
[----:B------:R-:W-:Y:S01]  /*06f0*/  IMAD R12, R12, 0xe38f, RZ ;  /* 0x0000e38f0c0c7824 */ /* 0x000fe200078e02ff */
[----:B------:R-:W-:-:S04]  /*0700*/  LOP3.LUT R13, R13, 0xffff, RZ, 0xc0, !PT ;  /* 0x0000ffff0d0d7812 */ /* 0x000fc800078ec0ff */
[----:B------:R-:W-:Y:S01]  /*0710*/  SHF.R.U32.HI R12, RZ, 0x14, R12 ;  /* 0x00000014ff0c7819 */ /* 0x000fe2000001160c */
[----:B------:R-:W-:-:S03]  /*0720*/  IMAD R13, R13, 0xe38f, RZ ;  /* 0x0000e38f0d0d7824 */ /* 0x000fc600078e02ff */
[----:B------:R-:W-:Y:S02]  /*0730*/  PRMT R12, R12, 0x9910, RZ ;  /* 0x000099100c0c7816 */ /* 0x000fe400000000ff */
[----:B------:R-:W-:-:S03]  /*0740*/  SHF.R.U32.HI R16, RZ, 0x14, R13 ;  /* 0x00000014ff107819 */ /* 0x000fc6000001160d */
[----:B------:R-:W-:-:S04]  /*0750*/  IMAD R12, R12, 0x12, RZ ;  /* 0x000000120c0c7824 */ /* 0x000fc800078e02ff */
[----:B------:R-:W-:-:S05]  /*0760*/  IMAD.MOV R12, RZ, RZ, -R12 ;  /* 0x000000ffff0c7224 */ /* 0x000fca00078e0a0c */
[----:B------:R-:W-:-:S04]  /*0770*/  PRMT R12, R12, 0x7710, RZ ;  /* 0x000077100c0c7816 */ /* 0x000fc800000000ff */
[----:B------:R-:W-:Y:S01]  /*0780*/  IADD3 R25, PT, PT, R23, R21, R12 ;  /* 0x0000001517197210 */ /* 0x000fe20007ffe00c */
[----:B------:R-:W-:-:S03]  /*0790*/  IMAD.IADD R12, R7, 0x1, R16 ;  /* 0x00000001070c7824 */ /* 0x000fc600078e0210 */
[----:B------:R-:W-:-:S04]  /*07a0*/  LOP3.LUT R25, R25, 0xffff, RZ, 0xc0, !PT ;  /* 0x0000ffff19197812 */ /* 0x000fc800078ec0ff */
[----:B------:R-:W-:-:S04]  /*07b0*/  IADD3 R13, PT, PT, R8, R25, RZ ;  /* 0x00000019080d7210 */ /* 0x000fc80007ffe0ff */
[C---:B------:R-:W-:Y:S01]  /*07c0*/  VIMNMX.U32 R17, PT, PT, R12.reuse, R13, !PT ;  /* 0x0000000d0c117248 */ /* 0x040fe20007fe0000 */
[----:B------:R-:W-:Y:S01]  /*07d0*/  IMAD R19, R12, 0x400, R13 ;  /* 0x000004000c137824 */ /* 0x000fe200078e020d */
[----:B------:R-:W-:Y:S02]  /*07e0*/  CS2R R12, SRZ ;  /* 0x00000000000c7805 */ /* 0x000fe4000001ff00 */
[----:B------:R-:W-:Y:S01]  /*07f0*/  ISETP.GT.U32.AND P0, PT, R17, 0x3ff, PT ;  /* 0x000003ff1100780c */ /* 0x000fe20003f04070 */
[----:B0-----:R-:W-:Y:S01]  /*0800*/  IMAD.WIDE.U32 R18, R19, 0x8, R14 ;  /* 0x0000000813127825 */ /* 0x001fe200078e000e */
[----:B------:R-:W-:-:S11]  /*0810*/  ISETP.GE.U32.AND P1, PT, R17, 0x400, PT ;  /* 0x000004001100780c */ /* 0x000fd60003f26070 */
[----:B------:R-:W2:Y:S01]  /*0820*/  @!P0 LDG.E.64 R12, desc[UR4][R18.64] ;  /* 0x00000004120c8981 */ /* 0x000ea2000c1e1b00 */
[----:B------:R-:W-:-:S04]  /*0830*/  IMAD R16, R16, 0x90, R11 ;  /* 0x0000009010107824 */ /* 0x000fc800078e020b */
[----:B------:R-:W-:Y:S01]  /*0840*/  IMAD R25, R25, 0x8, R16 ;  /* 0x0000000819197824 */ /* 0x000fe200078e0210 */
[----:B------:R-:W-:-:S05]  /*0850*/  @!P1 IADD3 R16, P0, PT, R18, 0x1000000, RZ ;  /* 0x0100000012109810 */ /* 0x000fca0007f1e0ff */
[----:B------:R-:W-:-:S06]  /*0860*/  @!P1 IMAD.X R17, RZ, RZ, R19, P0 ;  /* 0x000000ffff119224 */ /* 0x000fcc00000e0613 */
[----:B------:R-:W3:Y:S01]  /*0870*/  @!P1 LDG.E.64 R16, desc[UR4][R16.64+-0x800000] ;  /* 0x8000000410109981 */ /* 0x000ee2000c1e1b00 */
[----:B------:R-:W-:-:S05]  /*0880*/  LOP3.LUT R27, R22, 0xffff, RZ, 0xc0, !PT ;  /* 0x0000ffff161b7812 */ /* 0x000fca00078ec0ff */
[----:B------:R-:W-:-:S05]  /*0890*/  IMAD R27, R27, 0xe38f, RZ ;  /* 0x0000e38f1b1b7824 */ /* 0x000fca00078e02ff */
[----:B------:R-:W-:Y:S01]  /*08a0*/  SHF.R.U32.HI R27, RZ, 0x14, R27 ;  /* 0x00000014ff1b7819 */ /* 0x000fe2000001161b */
[----:B--2---:R0:W-:Y:S02]  /*08b0*/  STS.64 [R25], R12 ;  /* 0x0000000c19007388 */ /* 0x0041e40000000a00 */
[----:B0-----:R-:W-:-:S05]  /*08c0*/  @!P1 IADD3 R12, P0, PT, R18, 0x1000000, RZ ;  /* 0x01000000120c9810 */ /* 0x001fca0007f1e0ff */
[----:B------:R-:W-:-:S05]  /*08d0*/  @!P1 IMAD.X R13, RZ, RZ, R19, P0 ;  /* 0x000000ffff0d9224 */ /* 0x000fca00000e0613 */
[----:B------:R0:W2:Y:S01]  /*08e0*/  @!P1 LDG.E.64 R18, desc[UR4][R12.64] ;  /* 0x000000040c129981 */ /* 0x0000a2000c1e1b00 */
[----:B------:R-:W-:Y:S01]  /*08f0*/  PRMT R29, R27, 0x9910, RZ ;  /* 0x000099101b1d7816 */ /* 0x000fe200000000ff */
[----:B------:R-:W-:-:S04]  /*0900*/  IMAD.IADD R27, R20, 0x1, R23 ;  /* 0x00000001141b7824 */ /* 0x000fc800078e0217 */
[----:B------:R-:W-:Y:S01]  /*0910*/  IMAD R29, R29, 0x12, RZ ;  /* 0x000000121d1d7824 */ /* 0x000fe200078e02ff */
[----:B------:R-:W-:-:S03]  /*0920*/  LOP3.LUT R27, R27, 0xffff, RZ, 0xc0, !PT ;  /* 0x0000ffff1b1b7812 */ /* 0x000fc600078ec0ff */
[----:B------:R-:W-:Y:S02]  /*0930*/  IMAD.MOV R29, RZ, RZ, -R29 ;  /* 0x000000ffff1d7224 */ /* 0x000fe400078e0a1d */
[----:B------:R-:W-:-:S03]  /*0940*/  IMAD R27, R27, 0xe38f, RZ ;  /* 0x0000e38f1b1b7824 */ /* 0x000fc600078e02ff */
[----:B------:R-:W-:-:S04]  /*0950*/  PRMT R29, R29, 0x7710, RZ ;  /* 0x000077101d1d7816 */ /* 0x000fc800000000ff */
[----:B------:R-:W-:Y:S02]  /*0960*/  IADD3 R29, PT, PT, R23, R20, R29 ;  /* 0x00000014171d7210 */ /* 0x000fe40007ffe01d */
[----:B------:R-:W-:Y:S02]  /*0970*/  SHF.R.U32.HI R27, RZ, 0x14, R27 ;  /* 0x00000014ff1b7819 */ /* 0x000fe4000001161b */
[----:B------:R-:W-:-:S03]  /*0980*/  LOP3.LUT R29, R29, 0xffff, RZ, 0xc0, !PT ;  /* 0x0000ffff1d1d7812 */ /* 0x000fc600078ec0ff */
[----:B0-----:R-:W-:Y:S02]  /*0990*/  IMAD.IADD R12, R7, 0x1, R27 ;  /* 0x00000001070c7824 */ /* 0x001fe400078e021b */
[----:B------:R-:W-:Y:S01]  /*09a0*/  IMAD.IADD R13, R8, 0x1, R29 ;  /* 0x00000001080d7824 */ /* 0x000fe200078e021d */
[----:B------:R-:W-:Y:S04]  /*09b0*/  @P1 STS.64 [R25+0xa20], RZ ;  /* 0x000a20ff19001388 */ /* 0x000fe80000000a00 */
[----:B---3--:R0:W-:Y:S04]  /*09c0*/  @!P1 STS.64 [R25+0xa20], R16 ;  /* 0x000a201019009388 */ /* 0x0081e80000000a00 */
[----:B------:R-:W-:Y:S01]  /*09d0*/  @P1 STS.64 [R25+0x1440], RZ ;  /* 0x001440ff19001388 */ /* 0x000fe20000000a00 */
[C---:B0-----:R-:W-:Y:S01]  /*09e0*/  VIMNMX.U32 R16, PT, PT, R12.reuse, R13, !PT ;  /* 0x0000000d0c107248 */ /* 0x041fe20007fe0000 */
[----:B------:R-:W-:-:S03]  /*09f0*/  IMAD R13, R12, 0x400, R13 ;  /* 0x000004000c0d7824 */ /* 0x000fc600078e020d */
[----:B------:R-:W-:Y:S01]  /*0a00*/  ISETP.GT.U32.AND P0, PT, R16, 0x3ff, PT ;  /* 0x000003ff1000780c */ /* 0x000fe20003f04070 */
[----:B--2---:R0:W-:Y:S02]  /*0a10*/  @!P1 STS.64 [R25+0x1440], R18 ;  /* 0x0014401219009388 */ /* 0x0041e40000000a00 */
[----:B0-----:R-:W-:Y:S01]  /*0a20*/  IMAD.WIDE.U32 R18, R13, 0x8, R14 ;  /* 0x000000080d127825 */ /* 0x001fe200078e000e */
[----:B------:R-:W-:-:S09]  /*0a30*/  CS2R R12, SRZ ;  /* 0x00000000000c7805 */ /* 0x000fd2000001ff00 */
[----:B------:R-:W2:Y:S01]  /*0a40*/  @!P0 LDG.E.64 R12, desc[UR4][R18.64] ;  /* 0x00000004120c8981 */ /* 0x000ea2000c1e1b00 */
[----:B------:R-:W-:Y:S01]  /*0a50*/  ISETP.GE.U32.AND P1, PT, R16, 0x400, PT ;  /* 0x000004001000780c */ /* 0x000fe20003f26070 */
[----:B------:R-:W-:-:S05]  /*0a60*/  IMAD R16, R27, 0x90, R11 ;  /* 0x000000901b107824 */ /* 0x000fca00078e020b */
[----:B------:R-:W-:-:S07]  /*0a70*/  LEA R25, R29, R16, 0x3 ;  /* 0x000000101d197211 */ /* 0x000fce00078e18ff */
        /* <DEDUP_REMOVED lines=12> */
[----:B------:R-:W-:-:S04]  /*0b40*/  IMAD R29, R29, 0x12, RZ ;  /* 0x000000121d1d7824 */ /* 0x000fc800078e02ff */
[----:B------:R-:W-:Y:S01]  /*0b50*/  IMAD.MOV R29, RZ, RZ, -R29 ;  /* 0x000000ffff1d7224 */ /* 0x000fe200078e0a1d */
[----:B------:R-:W-:-:S04]  /*0b60*/  LOP3.LUT R27, R27, 0xffff, RZ, 0xc0, !PT ;  /* 0x0000ffff1b1b7812 */ /* 0x000fc800078ec0ff */
[----:B------:R-:W-:Y:S01]  /*0b70*/  PRMT R29, R29, 0x7710, RZ ;  /* 0x000077101d1d7816 */ /* 0x000fe200000000ff */
[----:B------:R-:W-:-:S04]  /*0b80*/  IMAD R27, R27, 0xe38f, RZ ;  /* 0x0000e38f1b1b7824 */ /* 0x000fc800078e02ff */
[----:B------:R-:W-:Y:S01]  /*0b90*/  IMAD.IADD R29, R29, 0x1, R24 ;  /* 0x000000011d1d7824 */ /* 0x000fe200078e0218 */
[----:B------:R-:W-:-:S04]  /*0ba0*/  SHF.R.U32.HI R27, RZ, 0x14, R27 ;  /* 0x00000014ff1b7819 */ /* 0x000fc8000001161b */
[----:B------:R-:W-:Y:S01]  /*0bb0*/  LOP3.LUT R29, R29, 0xffff, RZ, 0xc0, !PT ;  /* 0x0000ffff1d1d7812 */ /* 0x000fe200078ec0ff */
[----:B0-----:R-:W-:Y:S01]  /*0bc0*/  IMAD.IADD R12, R7, 0x1, R27 ;  /* 0x00000001070c7824 */ /* 0x001fe200078e021b */
[----:B------:R-:W-:Y:S03]  /*0bd0*/  @P1 STS.64 [R25+0xa20], RZ ;  /* 0x000a20ff19001388 */ /* 0x000fe60000000a00 */
[----:B------:R-:W-:Y:S01]  /*0be0*/  IMAD.IADD R13, R8, 0x1, R29 ;  /* 0x00000001080d7824 */ /* 0x000fe200078e021d */
        /* <DEDUP_REMOVED lines=10> */
[----:B------:R-:W-:-:S04]  /*0c90*/  IMAD R16, R27, 0x90, R11 ;  /* 0x000000901b107824 */ /* 0x000fc800078e020b */
[----:B------:R-:W-:-:S08]  /*0ca0*/  IMAD R27, R29, 0x8, R16 ;  /* 0x000000081d1b7824 */ /* 0x000fd000078e0210 */
[----:B------:R-:W-:-:S04]  /*0cb0*/  @!P1 IADD3 R16, P0, PT, R18, 0x1000000, RZ ;  /* 0x0100000012109810 */ /* 0x000fc80007f1e0ff */
[----:B------:R-:W-:-:S06]  /*0cc0*/  @!P1 IADD3.X R17, PT, PT, RZ, R19, RZ, P0, !PT ;  /* 0x00000013ff119210 */ /* 0x000fcc00007fe4ff */
        /* <DEDUP_REMOVED lines=13> */
[----:B0-----:R-:W-:-:S03]  /*0da0*/  IMAD R12, R25, 0xe38f, RZ ;  /* 0x0000e38f190c7824 */ /* 0x001fc600078e02ff */
[----:B------:R-:W-:-:S04]  /*0db0*/  PRMT R13, R29, 0x7710, RZ ;  /* 0x000077101d0d7816 */ /* 0x000fc800000000ff */
[----:B------:R-:W-:Y:S02]  /*0dc0*/  IADD3 R25, PT, PT, R23, R10, R13 ;  /* 0x0000000a17197210 */ /* 0x000fe40007ffe00d */
[----:B------:R-:W-:Y:S02]  /*0dd0*/  SHF.R.U32.HI R12, RZ, 0x14, R12 ;  /* 0x00000014ff0c7819 */ /* 0x000fe4000001160c */
[----:B------:R-:W-:Y:S01]  /*0de0*/  LOP3.LUT R25, R25, 0xffff, RZ, 0xc0, !PT ;  /* 0x0000ffff19197812 */ /* 0x000fe200078ec0ff */
[----:B------:R-:W-:Y:S02]  /*0df0*/  @P1 STS.64 [R27+0xa20], RZ ;  /* 0x000a20ff1b001388 */ /* 0x000fe40000000a00 */
[----:B------:R-:W-:Y:S02]  /*0e00*/  IMAD.IADD R13, R7, 0x1, R12 ;  /* 0x00000001070d7824 */ /* 0x000fe400078e020c */
[----:B---3--:R0:W-:Y:S02]  /*0e10*/  @!P1 STS.64 [R27+0xa20], R16 ;  /* 0x000a20101b009388 */ /* 0x0081e40000000a00 */
[----:B0-----:R-:W-:-:S05]  /*0e20*/  IMAD.IADD R16, R8, 0x1, R25 ;  /* 0x0000000108107824 */ /* 0x001fca00078e0219 */
[----:B------:R-:W-:-:S04]  /*0e30*/  VIMNMX.U32 R17, PT, PT, R13, R16, !PT ;  /* 0x000000100d117248 */ /* 0x000fc80007fe0000 */
[----:B------:R-:W-:Y:S01]  /*0e40*/  ISETP.GE.U32.AND P2, PT, R17, 0x400, PT ;  /* 0x000004001100780c */ /* 0x000fe20003f46070 */
[----:B------:R-:W-:Y:S02]  /*0e50*/  IMAD R13, R13, 0x400, R16 ;  /* 0x000004000d0d7824 */ /* 0x000fe400078e0210 */
[----:B------:R-:W-:Y:S02]  /*0e60*/  IMAD R16, R12, 0x90, R11 ;  /* 0x000000900c107824 */ /* 0x000fe400078e020b */
[----:B------:R-:W-:Y:S01]  /*0e70*/  IMAD.WIDE.U32 R12, R13, 0x8, R14 ;  /* 0x000000080d0c7825 */ /* 0x000fe200078e000e */
[----:B------:R-:W-:Y:S01]  /*0e80*/  @P1 STS.64 [R27+0x1440], RZ ;  /* 0x001440ff1b001388 */ /* 0x000fe20000000a00 */
[----:B------:R-:W-:Y:S02]  /*0e90*/  ISETP.GT.U32.AND P0, PT, R17, 0x3ff, PT ;  /* 0x000003ff1100780c */ /* 0x000fe40003f04070 */
[----:B------:R-:W-:Y:S01]  /*0ea0*/  IMAD R25, R25, 0x8, R16 ;  /* 0x0000000819197824 */ /* 0x000fe200078e0210 */
[----:B------:R-:W-:-:S10]  /*0eb0*/  CS2R R14, SRZ ;  /* 0x00000000000e7805 */ /* 0x000fd4000001ff00 */
[----:B------:R-:W3:Y:S04]  /*0ec0*/  @!P0 LDG.E.64 R14, desc[UR4][R12.64] ;  /* 0x000000040c0e8981 */ /* 0x000ee8000c1e1b00 */
[----:B--2---:R0:W-:Y:S01]  /*0ed0*/  @!P1 STS.64 [R27+0x1440], R18 ;  /* 0x001440121b009388 */ /* 0x0041e20000000a00 */
[----:B------:R-:W-:-:S05]  /*0ee0*/  @!P2 IADD3 R16, P1, PT, R12, 0x1000000, RZ ;  /* 0x010000000c10a810 */ /* 0x000fca0007f3e0ff */
[----:B------:R-:W-:Y:S01]  /*0ef0*/  @!P2 IMAD.X R17, RZ, RZ, R13, P1 ;  /* 0x000000ffff11a224 */ /* 0x000fe200008e060d */
[----:B0-----:R-:W-:-:S05]  /*0f00*/  @!P2 IADD3 R18, P3, PT, R12, 0x1000000, RZ ;  /* 0x010000000c12a810 */ /* 0x001fca0007f7e0ff */
[----:B------:R-:W2:Y:S01]  /*0f10*/  @!P2 LDG.E.64 R16, desc[UR4][R16.64+-0x800000] ;  /* 0x800000041010a981 */ /* 0x000ea2000c1e1b00 */
[----:B------:R-:W-:-:S06]  /*0f20*/  @!P2 IMAD.X R19, RZ, RZ, R13, P3 ;  /* 0x000000ffff13a224 */ /* 0x000fcc00018e060d */
[----:B------:R-:W4:Y:S01]  /*0f30*/  @!P2 LDG.E.64 R18, desc[UR4][R18.64] ;  /* 0x000000041212a981 */ /* 0x000f22000c1e1b00 */
[----:B------:R-:W-:-:S03]  /*0f40*/  IADD3 R28, PT, PT, R5, R28, R5 ;  /* 0x0000001c051c7210 */ /* 0x000fc60007ffe005 */
[----:B------:R1:W-:Y:S01]  /*0f50*/  @P2 STS.64 [R25+0xa20], RZ ;  /* 0x000a20ff19002388 */ /* 0x0003e20000000a00 */
[----:B------:R-:W-:-:S03]  /*0f60*/  IADD3 R28, PT, PT, R5, R28, R5 ;  /* 0x0000001c051c7210 */ /* 0x000fc60007ffe005 */
[----:B------:R1:W-:Y:S01]  /*0f70*/  @P2 STS.64 [R25+0x1440], RZ ;  /* 0x001440ff19002388 */ /* 0x0003e20000000a00 */
[----:B------:R-:W-:Y:S01]  /*0f80*/  ISETP.GE.U32.AND P0, PT, R28, 0x144, PT ;  /* 0x000001441c00780c */ /* 0x000fe20003f06070 */
[C---:B------:R-:W-:Y:S01]  /*0f90*/  IMAD R6, R5.reuse, 0x4, R6 ;  /* 0x0000000405067824 */ /* 0x040fe200078e0206 */
[C---:B------:R-:W-:Y:S01]  /*0fa0*/  LEA R24, R5.reuse, R24, 0x2 ;  /* 0x0000001805187211 */ /* 0x040fe200078e10ff */
[C---:B------:R-:W-:Y:S02]  /*0fb0*/  IMAD R22, R5.reuse, 0x4, R22 ;  /* 0x0000000405167824 */ /* 0x040fe400078e0216 */
[C---:B------:R-:W-:Y:S02]  /*0fc0*/  IMAD R26, R5.reuse, 0x4, R26 ;  /* 0x00000004051a7824 */ /* 0x040fe400078e021a */
[----:B------:R-:W-:Y:S01]  /*0fd0*/  IMAD R23, R5, 0x4, R23 ;  /* 0x0000000405177824 */ /* 0x000fe200078e0217 */
[----:B---3--:R1:W-:Y:S04]  /*0fe0*/  STS.64 [R25], R14 ;  /* 0x0000000e19007388 */ /* 0x0083e80000000a00 */
[----:B--2---:R1:W-:Y:S04]  /*0ff0*/  @!P2 STS.64 [R25+0xa20], R16 ;  /* 0x000a20101900a388 */ /* 0x0043e80000000a00 */
[----:B----4-:R1:W-:Y:S01]  /*1000*/  @!P2 STS.64 [R25+0x1440], R18 ;  /* 0x001440121900a388 */ /* 0x0103e20000000a00 */
[----:B------:R-:W-:Y:S05]  /*1010*/  @!P0 BRA `(.L_x_5) ;  /* 0xfffffff400a88947 */ /* 0x000fea000383ffff */
.L_x_1:
[----:B------:R-:W-:Y:S05]  /*1020*/  BSYNC.RECONVERGENT B0 ;  /* 0x0000000000007941 */ /* 0x000fea0003800200 */
.L_x_0:
[----:B------:R-:W-:Y:S01]  /*1030*/  BAR.SYNC.DEFER_BLOCKING 0x0 ;  /* 0x0000000000007b1d */ /* 0x000fe20000010000 */
[----:B------:R-:W-:-:S04]  /*1040*/  ISETP.GT.AND P0, PT, R4, 0x3ff, PT ;  /* 0x000003ff0400780c */ /* 0x000fc80003f04270 */
[----:B------:R-:W-:-:S13]  /*1050*/  ISETP.GT.U32.OR P0, PT, R2, 0x3ff, P0 ;  /* 0x000003ff0200780c */ /* 0x000fda0000704470 */
[----:B------:R-:W-:Y:S05]  /*1060*/  @P0 EXIT ;  /* 0x000000000000094d */ /* 0x000fea0003800000 */
[----:B------:R-:W2:Y:S01]  /*1070*/  S2R R5, SR_CTAID.Z ;  /* 0x0000000000057919 */ /* 0x000ea20000002700 */
[----:B------:R-:W3:Y:S01]  /*1080*/  LDC.64 R28, c[0x0][0x388] ;  /* 0x0000e200ff1c7b82 */ /* 0x000ee20000000a00 */
[----:B--2---:R-:W-:-:S04]  /*1090*/  IMAD R7, R5, 0x1b, RZ ;  /* 0x0000001b05077824 */ /* 0x004fc800078e02ff */
[----:B---3--:R-:W-:-:S05]  /*10a0*/  IMAD.WIDE.U32 R28, R7, 0x8, R28 ;  /* 0x00000008071c7825 */ /* 0x008fca00078e001c */
[----:B0-----:R-:W2:Y:S04]  /*10b0*/  LDG.E.64 R22, desc[UR4][R28.64] ;  /* 0x000000041c167981 */ /* 0x001ea8000c1e1b00 */
[----:B------:R-:W3:Y:S04]  /*10c0*/  LDG.E.64 R20, desc[UR4][R28.64+0x8] ;  /* 0x000008041c147981 */ /* 0x000ee8000c1e1b00 */
[----:B------:R-:W4:Y:S04]  /*10d0*/  LDG.E.64 R6, desc[UR4][R28.64+0x10] ;  /* 0x000010041c067981 */ /* 0x000f28000c1e1b00 */
[----:B-1----:R-:W5:Y:S01]  /*10e0*/  LDG.E.64 R24, desc[UR4][R28.64+0x18] ;  /* 0x000018041c187981 */ /* 0x002f62000c1e1b00 */
[----:B------:R-:W0:Y:S03]  /*10f0*/  S2R R9, SR_CgaCtaId ;  /* 0x0000000000097919 */ /* 0x000e260000008800 */
[----:B------:R-:W5:Y:S01]  /*1100*/  LDG.E.64 R14, desc[UR4][R28.64+0x20] ;  /* 0x000020041c0e7981 */ /* 0x000f62000c1e1b00 */
[----:B------:R-:W-:-:S03]  /*1110*/  MOV R8, 0x400 ;  /* 0x0000040000087802 */ /* 0x000fc60000000f00 */
[----:B------:R-:W5:Y:S04]  /*1120*/  LDG.E.64 R12, desc[UR4][R28.64+0x28] ;  /* 0x000028041c0c7981 */ /* 0x000f68000c1e1b00 */
[----:B------:R-:W5:Y:S04]  /*1130*/  LDG.E.64 R16, desc[UR4][R28.64+0x30] ;  /* 0x000030041c107981 */ /* 0x000f68000c1e1b00 */
[----:B------:R-:W5:Y:S04]  /*1140*/  LDG.E.64 R18, desc[UR4][R28.64+0x40] ;  /* 0x000040041c127981 */ /* 0x000f68000c1e1b00 */
[----:B------:R-:W5:Y:S01]  /*1150*/  LDG.E.64 R26, desc[UR4][R28.64+0x98] ;  /* 0x000098041c1a7981 */ /* 0x000f62000c1e1b00 */
[----:B0-----:R-:W-:-:S05]  /*1160*/  LEA R9, R9, R8, 0x18 ;  /* 0x0000000809097211 */ /* 0x001fca00078ec0ff */
[----:B------:R-:W-:Y:S02]  /*1170*/  IMAD R0, R0, 0x90, R9 ;  /* 0x0000009000007824 */ /* 0x000fe400078e0209 */
[----:B------:R-:W5:Y:S02]  /*1180*/  LDG.E.64 R8, desc[UR4][R28.64+0x38] ;  /* 0x000038041c087981 */ /* 0x000f64000c1e1b00 */
[----:B------:R-:W-:-:S05]  /*1190*/  IMAD R3, R3, 0x8, R0 ;  /* 0x0000000803037824 */ /* 0x000fca00078e0200 */
[----:B------:R-:W2:Y:S02]  /*11a0*/  LDS.64 R10, [R3] ;  /* 0x00000000030a7984 */ /* 0x000ea40000000a00 */
[----:B--2---:R-:W-:Y:S02]  /*11b0*/  DFMA R22, R10, R22, RZ ;  /* 0x000000160a16722b */ /* 0x004fe400000000ff */
[----:B------:R-:W3:Y:S06]  /*11c0*/  LDS.64 R10, [R3+0x8] ;  /* 0x00000800030a7984 */ /* 0x000eec0000000a00 */
[----:B---3--:R-:W-:-:S02]  /*11d0*/  DFMA R20, R10, R20, R22 ;  /* 0x000000140a14722b */ /* 0x008fc40000000016 */
[----:B------:R-:W2:Y:S04]  /*11e0*/  LDG.E.64 R22, desc[UR4][R28.64+0x48] ;  /* 0x000048041c167981 */ /* 0x000ea8000c1e1b00 */
[----:B------:R-:W4:Y:S02]  /*11f0*/  LDS.64 R10, [R3+0x10] ;  /* 0x00001000030a7984 */ /* 0x000f240000000a00 */
[----:B----4-:R-:W-:Y:S02]  /*1200*/  DFMA R6, R10, R6, R20 ;  /* 0x000000060a06722b */ /* 0x010fe40000000014 */
[----:B------:R-:W5:Y:S04]  /*1210*/  LDS.64 R10, [R3+0x90] ;  /* 0x00009000030a7984 */ /* 0x000f680000000a00 */
[----:B------:R-:W3:Y:S02]  /*1220*/  LDG.E.64 R20, desc[UR4][R28.64+0x50] ;  /* 0x000050041c147981 */ /* 0x000ee4000c1e1b00 */
[----:B-----5:R-:W-:-:S02]  /*1230*/  DFMA R24, R10, R24, R6 ;  /* 0x000000180a18722b */ /* 0x020fc40000000006 */
[----:B------:R-:W0:Y:S04]  /*1240*/  LDS.64 R6, [R3+0x98] ;  /* 0x0000980003067984 */ /* 0x000e280000000a00 */
[----:B------:R-:W1:Y:S02]  /*1250*/  LDS.64 R10, [R3+0xa0] ;  /* 0x0000a000030a7984 */ /* 0x000e640000000a00 */
[----:B0-----:R-:W-:Y:S02]  /*1260*/  DFMA R14, R6, R14, R24 ;  /* 0x0000000e060e722b */ /* 0x001fe40000000018 */
[----:B------:R-:W0:Y:S04]  /*1270*/  LDS.64 R6, [R3+0x120] ;  /* 0x0001200003067984 */ /* 0x000e280000000a00 */
[----:B------:R-:W4:Y:S02]  /*1280*/  LDG.E.64 R24, desc[UR4][R28.64+0x58] ;  /* 0x000058041c187981 */ /* 0x000f24000c1e1b00 */
[----:B-1----:R-:W-:-:S02]  /*1290*/  DFMA R12, R10, R12, R14 ;  /* 0x0000000c0a0c722b */ /* 0x002fc4000000000e */
[----:B------:R-:W5:Y:S04]  /*12a0*/  LDG.E.64 R10, desc[UR4][R28.64+0x60] ;  /* 0x000060041c0a7981 */ /* 0x000f68000c1e1b00 */
[----:B------:R-:W1:Y:S02]  /*12b0*/  LDS.64 R14, [R3+0x128] ;  /* 0x00012800030e7984 */ /* 0x000e640000000a00 */
[----:B0-----:R-:W-:Y:S02]  /*12c0*/  DFMA R16, R6, R16, R12 ;  /* 0x000000100610722b */ /* 0x001fe4000000000c */
[----:B------:R-:W5:Y:S04]  /*12d0*/  LDG.E.64 R6, desc[UR4][R28.64+0x68] ;  /* 0x000068041c067981 */ /* 0x000f68000c1e1b00 */
[----:B------:R-:W0:Y:S02]  /*12e0*/  LDS.64 R12, [R3+0x130] ;  /* 0x00013000030c7984 */ /* 0x000e240000000a00 */
[----:B-1----:R-:W-:-:S02]  /*12f0*/  DFMA R14, R14, R8, R16 ;  /* 0x000000080e0e722b */ /* 0x002fc40000000010 */
[----:B------:R-:W5:Y:S04]  /*1300*/  LDG.E.64 R8, desc[UR4][R28.64+0x70] ;  /* 0x000070041c087981 */ /* 0x000f68000c1e1b00 */
[----:B------:R-:W5:Y:S02]  /*1310*/  LDG.E.64 R16, desc[UR4][R28.64+0x80] ;  /* 0x000080041c107981 */ /* 0x000f64000c1e1b00 */
[----:B0-----:R-:W-:Y:S02]  /*1320*/  DFMA R18, R12, R18, R14 ;  /* 0x000000120c12722b */ /* 0x001fe4000000000e */
[----:B------:R-:W5:Y:S04]  /*1330*/  LDG.E.64 R12, desc[UR4][R28.64+0x78] ;  /* 0x000078041c0c7981 */ /* 0x000f68000c1e1b00 */
[----:B------:R-:W2:Y:S02]  /*1340*/  LDS.64 R14, [R3+0xa20] ;  /* 0x000a2000030e7984 */ /* 0x000ea40000000a00 */
[----:B--2---:R-:W-:-:S02]  /*1350*/  DFMA R22, R14, R22, R18 ;  /* 0x000000160e16722b */ /* 0x004fc40000000012 */
[----:B------:R-:W2:Y:S04]  /*1360*/  LDG.E.64 R18, desc[UR4][R28.64+0x88] ;  /* 0x000088041c127981 */ /* 0x000ea8000c1e1b00 */
[----:B------:R-:W3:Y:S02]  /*1370*/  LDS.64 R14, [R3+0xa28] ;  /* 0x000a2800030e7984 */ /* 0x000ee40000000a00 */
[----:B---3--:R-:W-:Y:S02]  /*1380*/  DFMA R20, R14, R20, R22 ;  /* 0x000000140e14722b */ /* 0x008fe40000000016 */
[----:B------:R-:W4:Y:S04]  /*1390*/  LDS.64 R14, [R3+0xa30] ;  /* 0x000a3000030e7984 */ /* 0x000f280000000a00 */
[----:B------:R-:W5:Y:S02]  /*13a0*/  LDS.64 R22, [R3+0xab0] ;  /* 0x000ab00003167984 */ /* 0x000f640000000a00 */
[----:B----4-:R-:W-:-:S02]  /*13b0*/  DFMA R24, R14, R24, R20 ;  /* 0x000000180e18722b */ /* 0x010fc40000000014 */
[----:B------:R-:W0:Y:S04]  /*13c0*/  LDS.64 R14, [R3+0xab8] ;  /* 0x000ab800030e7984 */ /* 0x000e280000000a00 */
[----:B------:R-:W3:Y:S02]  /*13d0*/  LDG.E.64 R20, desc[UR4][R28.64+0x90] ;  /* 0x000090041c147981 */ /* 0x000ee4000c1e1b00 */
[----:B-----5:R-:W-:Y:S02]  /*13e0*/  DFMA R22, R22, R10, R24 ;  /* 0x0000000a1616722b */ /* 0x020fe40000000018 */
[----:B------:R-:W1:Y:S04]  /*13f0*/  LDS.64 R10, [R3+0xac0] ;  /* 0x000ac000030a7984 */ /* 0x000e680000000a00 */
[----:B------:R-:W-:Y:S02]  /*1400*/  LDS.64 R24, [R3+0x1440] ;  /* 0x0014400003187984 */ /* 0x000fe40000000a00 */
[----:B0-----:R-:W-:-:S02]  /*1410*/  DFMA R14, R14, R6, R22 ;  /* 0x000000060e0e722b */ /* 0x001fc40000000016 */
[----:B------:R-:W0:Y:S04]  /*1420*/  LDS.64 R6, [R3+0xb40] ;  /* 0x000b400003067984 */ /* 0x000e280000000a00 */
[----:B------:R-:W4:Y:S02]  /*1430*/  LDG.E.64 R22, desc[UR4][R28.64+0xa0] ;  /* 0x0000a0041c167981 */ /* 0x000f24000c1e1b00 */
[----:B-1----:R-:W-:Y:S02]  /*1440*/  DFMA R8, R10, R8, R14 ;  /* 0x000000080a08722b */ /* 0x002fe4000000000e */
[----:B------:R-:W1:Y:S04]  /*1450*/  LDS.64 R10, [R3+0xb48] ;  /* 0x000b4800030a7984 */ /* 0x000e680000000a00 */
[----:B------:R-:W2:Y:S02]  /*1460*/  LDS.64 R14, [R3+0xb50] ;  /* 0x000b5000030e7984 */ /* 0x000ea40000000a00 */
[----:B0-----:R-:W-:-:S02]  /*1470*/  DFMA R12, R6, R12, R8 ;  /* 0x0000000c060c722b */ /* 0x001fc40000000008 */
[----:B------:R-:W5:Y:S04]  /*1480*/  LDG.E.64 R6, desc[UR4][R28.64+0xa8] ;  /* 0x0000a8041c067981 */ /* 0x000f68000c1e1b00 */
[----:B------:R-:W5:Y:S02]  /*1490*/  LDG.E.64 R8, desc[UR4][R28.64+0xb0] ;  /* 0x0000b0041c087981 */ /* 0x000f64000c1e1b00 */
[----:B-1----:R-:W-:Y:S02]  /*14a0*/  DFMA R16, R10, R16, R12 ;  /* 0x000000100a10722b */ /* 0x002fe4000000000c */
[----:B------:R-:W5:Y:S04]  /*14b0*/  LDG.E.64 R10, desc[UR4][R28.64+0xb8] ;  /* 0x0000b8041c0a7981 */ /* 0x000f68000c1e1b00 */
[----:B------:R-:W5:Y:S02]  /*14c0*/  LDG.E.64 R12, desc[UR4][R28.64+0xc0] ;  /* 0x0000c0041c0c7981 */ /* 0x000f64000c1e1b00 */
[----:B--2---:R-:W-:-:S02]  /*14d0*/  DFMA R18, R14, R18, R16 ;  /* 0x000000120e12722b */ /* 0x004fc40000000010 */
[----:B------:R-:W2:Y:S04]  /*14e0*/  LDG.E.64 R14, desc[UR4][R28.64+0xc8] ;  /* 0x0000c8041c0e7981 */ /* 0x000ea8000c1e1b00 */
[----:B------:R-:W2:Y:S01]  /*14f0*/  LDG.E.64 R16, desc[UR4][R28.64+0xd0] ;  /* 0x0000d0041c107981 */ /* 0x000ea2000c1e1b00 */
[----:B------:R-:W-:Y:S01]  /*1500*/  IMAD R5, R5, 0x100000, R4 ;  /* 0x0010000005057824 */ /* 0x000fe200078e0204 */
[----:B---3--:R-:W-:Y:S02]  /*1510*/  DFMA R20, R24, R20, R18 ;  /* 0x000000141814722b */ /* 0x008fe40000000012 */
[----:B------:R-:W0:Y:S04]  /*1520*/  LDS.64 R18, [R3+0x1448] ;  /* 0x0014480003127984 */ /* 0x000e280000000a00 */
[----:B------:R-:W4:Y:S02]  /*1530*/  LDS.64 R24, [R3+0x1450] ;  /* 0x0014500003187984 */ /* 0x000f240000000a00 */
[----:B0-----:R-:W-:-:S02]  /*1540*/  DFMA R26, R18, R26, R20 ;  /* 0x0000001a121a722b */ /* 0x001fc40000000014 */
[----:B------:R-:W5:Y:S04]  /*1550*/  LDS.64 R18, [R3+0x14d0] ;  /* 0x0014d00003127984 */ /* 0x000f680000000a00 */
[----:B------:R-:W0:Y:S02]  /*1560*/  LDS.64 R20, [R3+0x14d8] ;  /* 0x0014d80003147984 */ /* 0x000e240000000a00 */
[----:B----4-:R-:W-:Y:S02]  /*1570*/  DFMA R22, R24, R22, R26 ;  /* 0x000000161816722b */ /* 0x010fe4000000001a */
[----:B------:R-:W1:Y:S04]  /*1580*/  LDS.64 R24, [R3+0x14e0] ;  /* 0x0014e00003187984 */ /* 0x000e680000000a00 */
[----:B------:R-:W3:Y:S02]  /*1590*/  LDS.64 R26, [R3+0x1560] ;  /* 0x00156000031a7984 */ /* 0x000ee40000000a00 */
[----:B-----5:R-:W-:-:S02]  /*15a0*/  DFMA R18, R18, R6, R22 ;  /* 0x000000061212722b */ /* 0x020fc40000000016 */
[----:B------:R-:W2:Y:S04]  /*15b0*/  LDS.64 R6, [R3+0x1568] ;  /* 0x0015680003067984 */ /* 0x000ea80000000a00 */
[----:B------:R-:W4:Y:S02]  /*15c0*/  LDS.64 R22, [R3+0x1570] ;  /* 0x0015700003167984 */ /* 0x000f240000000a00 */
[----:B0-----:R-:W-:-:S08]  /*15d0*/  DFMA R8, R20, R8, R18 ;  /* 0x000000081408722b */ /* 0x001fd00000000012 */
[----:B-1----:R-:W-:Y:S02]  /*15e0*/  DFMA R10, R24, R10, R8 ;  /* 0x0000000a180a722b */ /* 0x002fe40000000008 */
[----:B------:R-:W0:Y:S06]  /*15f0*/  LDC.64 R8, c[0x0][0x390] ;  /* 0x0000e400ff087b82 */ /* 0x000e2c0000000a00 */
[----:B---3--:R-:W-:Y:S01]  /*1600*/  DFMA R10, R26, R12, R10 ;  /* 0x0000000c1a0a722b */ /* 0x008fe2000000000a */
[----:B------:R-:W-:-:S04]  /*1610*/  IMAD R5, R2, 0x400, R5 ;  /* 0x0000040002057824 */ /* 0x000fc800078e0205 */
[----:B0-----:R-:W-:-:S03]  /*1620*/  IMAD.WIDE R8, R5, 0x8, R8 ;  /* 0x0000000805087825 */ /* 0x001fc600078e0208 */
[----:B--2---:R-:W-:-:S08]  /*1630*/  DFMA R6, R6, R14, R10 ;  /* 0x0000000e0606722b */ /* 0x004fd0000000000a */
[----:B----4-:R-:W-:-:S07]  /*1640*/  DFMA R6, R22, R16, R6 ;  /* 0x000000101606722b */ /* 0x010fce0000000006 */
[----:B------:R-:W-:Y:S01]  /*1650*/  STG.E.64 desc[UR4][R8.64], R6 ;  /* 0x0000000608007986 */ /* 0x000fe2000c101b04 */
[----:B------:R-:W-:Y:S05]  /*1660*/  EXIT ;  /* 0x000000000000794d */ /* 0x000fea0003800000 */
.L_x_6:
[----:B------:R-:W-:-:S00]  /*1670*/  BRA `(.L_x_6) ;  /* 0xfffffffc00fc7947 */ /* 0x000fc0000383ffff */
[----:B------:R-:W-:-:S00]  /*1680*/  NOP ;  /* 0x0000000000007918 */ /* 0x000fc00000000000 */
[----:B------:R-:W-:-:S00]  /*1690*/  NOP ;  /* 0x0000000000007918 */ /* 0x000fc00000000000 */
[----:B------:R-:W-:-:S00]  /*16a0*/  NOP ;  /* 0x0000000000007918 */ /* 0x000fc00000000000 */
[----:B------:R-:W-:-:S00]  /*16b0*/  NOP ;  /* 0x0000000000007918 */ /* 0x000fc00000000000 */
[----:B------:R-:W-:-:S00]  /*16c0*/  NOP ;  /* 0x0000000000007918 */ /* 0x000fc00000000000 */
[----:B------:R-:W-:-:S00]  /*16d0*/  NOP ;  /* 0x0000000000007918 */ /* 0x000fc00000000000 */
[----:B------:R-:W-:-:S00]  /*16e0*/  NOP ;  /* 0x0000000000007918 */ /* 0x000fc00000000000 */
[----:B------:R-:W-:-:S00]  /*16f0*/  NOP ;  /* 0x0000000000007918 */ /* 0x000fc00000000000 */
.L_x_7:


//--------------------- .nv.shared._Z6conv2dPdS_S_ --------------------------
	.section	.nv.shared._Z6conv2dPdS_S_,"aw",@nobits
	.sectionflags	@""
	.align	8
.nv.shared._Z6conv2dPdS_S_:
	.zero		8800


//--------------------- .nv.shared.reserved.0     --------------------------
	.section	.nv.shared.reserved.0,"aw",@nobits
	.weak		__nv_reservedSMEM_offset_0_alias
	.size		__nv_reservedSMEM_offset_0_alias, 0, 64
	.other		__nv_reservedSMEM_offset_0_alias,@"STO_CUDA_RESERVED_SHARED STV_DEFAULT"
__nv_reservedSMEM_offset_0_alias:
	.zero		0
	.zero		64


//--------------------- .nv.constant0._Z6conv2dPdS_S_ --------------------------
	.section	.nv.constant0._Z6conv2dPdS_S_,"a",@progbits
	.sectionflags	@""
	.align	4
.nv.constant0._Z6conv2dPdS_S_:
	.zero		920


//--------------------- SYMBOLS --------------------------

	.type		.nv.reservedSmem.offset0,@object
	.size		.nv.reservedSmem.offset0,0x4
	.type		.nv.reservedSmem.cap,@object
	.size		.nv.reservedSmem.cap,0x4
